//
// Generated by NVIDIA NVVM Compiler
//
// Compiler Build ID: CL-36424714
// Cuda compilation tools, release 13.0, V13.0.88
// Based on NVVM 20.0.0
//

.version 9.0
.target sm_100
.address_size 64

	// .globl	_Z12setup_kernelP17curandStateXORWOWmi
.global .align 4 .b8 precalc_xorwow_matrix[102400];
.global .align 4 .b8 precalc_xorwow_offset_matrix[102400];
.global .align 4 .b8 mrg32k3aM1[2304];
.global .align 4 .b8 mrg32k3aM2[2304];
.global .align 4 .b8 mrg32k3aM1SubSeq[2016];
.global .align 4 .b8 mrg32k3aM2SubSeq[2016];
.global .align 4 .b8 mrg32k3aM1Seq[2304];
.global .align 4 .b8 mrg32k3aM2Seq[2304];
.const .align 8 .b8 __cr_lgamma_table[72];

.visible .entry _Z12setup_kernelP17curandStateXORWOWmi(
	.param .u64 .ptr .align 1 _Z12setup_kernelP17curandStateXORWOWmi_param_0,
	.param .u64 _Z12setup_kernelP17curandStateXORWOWmi_param_1,
	.param .u32 _Z12setup_kernelP17curandStateXORWOWmi_param_2
)
{
	.reg .pred 	%p<25>;
	.reg .b32 	%r<414>;
	.reg .b64 	%rd<19>;

	ld.param.u64 	%rd8, [_Z12setup_kernelP17curandStateXORWOWmi_param_0];
	ld.param.u64 	%rd9, [_Z12setup_kernelP17curandStateXORWOWmi_param_1];
	ld.param.u32 	%r183, [_Z12setup_kernelP17curandStateXORWOWmi_param_2];
	mov.u32 	%r184, %tid.x;
	mov.u32 	%r185, %ctaid.x;
	shl.b32 	%r186, %r185, 8;
	add.s32 	%r1, %r186, %r184;
	setp.ge.s32 	%p1, %r1, %r183;
	@%p1 bra 	$L__BB0_44;
	cvta.to.global.u64 	%rd10, %rd8;
	cvt.s64.s32 	%rd18, %r1;
	mul.wide.s32 	%rd11, %r1, 48;
	add.s64 	%rd2, %rd10, %rd11;
	cvt.u32.u64 	%r187, %rd9;
	xor.b32  	%r188, %r187, -1429050551;
	mul.lo.s32 	%r189, %r188, 1099087573;
	{ .reg .b32 tmp; mov.b64 {tmp, %r190}, %rd9; }
	xor.b32  	%r191, %r190, -136515619;
	mul.lo.s32 	%r192, %r191, -1703105765;
	add.s32 	%r193, %r189, %r192;
	add.s32 	%r194, %r193, 6615241;
	add.s32 	%r195, %r189, 123456789;
	st.global.v2.u32 	[%rd2], {%r194, %r195};
	xor.b32  	%r196, %r189, 362436069;
	add.s32 	%r197, %r192, 521288629;
	st.global.v2.u32 	[%rd2+8], {%r196, %r197};
	xor.b32  	%r198, %r192, 88675123;
	add.s32 	%r199, %r189, 5783321;
	st.global.v2.u32 	[%rd2+16], {%r198, %r199};
	setp.eq.s32 	%p2, %r1, 0;
	@%p2 bra 	$L__BB0_43;
	mov.b32 	%r320, 0;
$L__BB0_3:
	and.b64  	%rd4, %rd18, 3;
	setp.eq.s64 	%p3, %rd4, 0;
	@%p3 bra 	$L__BB0_42;
	mul.wide.u32 	%rd12, %r320, 3200;
	mov.u64 	%rd13, precalc_xorwow_matrix;
	add.s64 	%rd5, %rd13, %rd12;
	cvt.u32.u64 	%r3, %rd4;
	mov.b32 	%r321, 0;
$L__BB0_5:
	mov.b32 	%r334, 0;
	mov.u32 	%r335, %r334;
	mov.u32 	%r336, %r334;
	mov.u32 	%r337, %r334;
	mov.u32 	%r338, %r334;
	mov.u32 	%r327, %r334;
$L__BB0_6:
	mul.wide.u32 	%rd14, %r327, 4;
	add.s64 	%rd15, %rd2, %rd14;
	ld.global.u32 	%r11, [%rd15+4];
	shl.b32 	%r12, %r327, 5;
	mov.b32 	%r333, 0;
$L__BB0_7:
	.pragma "nounroll";
	shr.u32 	%r204, %r11, %r333;
	and.b32  	%r205, %r204, 1;
	setp.eq.b32 	%p4, %r205, 1;
	not.pred 	%p5, %p4;
	add.s32 	%r206, %r12, %r333;
	mul.lo.s32 	%r207, %r206, 5;
	mul.wide.u32 	%rd16, %r207, 4;
	add.s64 	%rd6, %rd5, %rd16;
	@%p5 bra 	$L__BB0_9;
	ld.global.u32 	%r208, [%rd6];
	xor.b32  	%r338, %r338, %r208;
	ld.global.u32 	%r209, [%rd6+4];
	xor.b32  	%r337, %r337, %r209;
	ld.global.u32 	%r210, [%rd6+8];
	xor.b32  	%r336, %r336, %r210;
	ld.global.u32 	%r211, [%rd6+12];
	xor.b32  	%r335, %r335, %r211;
	ld.global.u32 	%r212, [%rd6+16];
	xor.b32  	%r334, %r334, %r212;
$L__BB0_9:
	and.b32  	%r214, %r204, 2;
	setp.eq.s32 	%p6, %r214, 0;
	@%p6 bra 	$L__BB0_11;
	ld.global.u32 	%r215, [%rd6+20];
	xor.b32  	%r338, %r338, %r215;
	ld.global.u32 	%r216, [%rd6+24];
	xor.b32  	%r337, %r337, %r216;
	ld.global.u32 	%r217, [%rd6+28];
	xor.b32  	%r336, %r336, %r217;
	ld.global.u32 	%r218, [%rd6+32];
	xor.b32  	%r335, %r335, %r218;
	ld.global.u32 	%r219, [%rd6+36];
	xor.b32  	%r334, %r334, %r219;
$L__BB0_11:
	and.b32  	%r221, %r204, 4;
	setp.eq.s32 	%p7, %r221, 0;
	@%p7 bra 	$L__BB0_13;
	ld.global.u32 	%r222, [%rd6+40];
	xor.b32  	%r338, %r338, %r222;
	ld.global.u32 	%r223, [%rd6+44];
	xor.b32  	%r337, %r337, %r223;
	ld.global.u32 	%r224, [%rd6+48];
	xor.b32  	%r336, %r336, %r224;
	ld.global.u32 	%r225, [%rd6+52];
	xor.b32  	%r335, %r335, %r225;
	ld.global.u32 	%r226, [%rd6+56];
	xor.b32  	%r334, %r334, %r226;
$L__BB0_13:
	and.b32  	%r228, %r204, 8;
	setp.eq.s32 	%p8, %r228, 0;
	@%p8 bra 	$L__BB0_15;
	ld.global.u32 	%r229, [%rd6+60];
	xor.b32  	%r338, %r338, %r229;
	ld.global.u32 	%r230, [%rd6+64];
	xor.b32  	%r337, %r337, %r230;
	ld.global.u32 	%r231, [%rd6+68];
	xor.b32  	%r336, %r336, %r231;
	ld.global.u32 	%r232, [%rd6+72];
	xor.b32  	%r335, %r335, %r232;
	ld.global.u32 	%r233, [%rd6+76];
	xor.b32  	%r334, %r334, %r233;
$L__BB0_15:
	and.b32  	%r235, %r204, 16;
	setp.eq.s32 	%p9, %r235, 0;
	@%p9 bra 	$L__BB0_17;
	ld.global.u32 	%r236, [%rd6+80];
	xor.b32  	%r338, %r338, %r236;
	ld.global.u32 	%r237, [%rd6+84];
	xor.b32  	%r337, %r337, %r237;
	ld.global.u32 	%r238, [%rd6+88];
	xor.b32  	%r336, %r336, %r238;
	ld.global.u32 	%r239, [%rd6+92];
	xor.b32  	%r335, %r335, %r239;
	ld.global.u32 	%r240, [%rd6+96];
	xor.b32  	%r334, %r334, %r240;
$L__BB0_17:
	and.b32  	%r242, %r204, 32;
	setp.eq.s32 	%p10, %r242, 0;
	@%p10 bra 	$L__BB0_19;
	ld.global.u32 	%r243, [%rd6+100];
	xor.b32  	%r338, %r338, %r243;
	ld.global.u32 	%r244, [%rd6+104];
	xor.b32  	%r337, %r337, %r244;
	ld.global.u32 	%r245, [%rd6+108];
	xor.b32  	%r336, %r336, %r245;
	ld.global.u32 	%r246, [%rd6+112];
	xor.b32  	%r335, %r335, %r246;
	ld.global.u32 	%r247, [%rd6+116];
	xor.b32  	%r334, %r334, %r247;
$L__BB0_19:
	and.b32  	%r249, %r204, 64;
	setp.eq.s32 	%p11, %r249, 0;
	@%p11 bra 	$L__BB0_21;
	ld.global.u32 	%r250, [%rd6+120];
	xor.b32  	%r338, %r338, %r250;
	ld.global.u32 	%r251, [%rd6+124];
	xor.b32  	%r337, %r337, %r251;
	ld.global.u32 	%r252, [%rd6+128];
	xor.b32  	%r336, %r336, %r252;
	ld.global.u32 	%r253, [%rd6+132];
	xor.b32  	%r335, %r335, %r253;
	ld.global.u32 	%r254, [%rd6+136];
	xor.b32  	%r334, %r334, %r254;
$L__BB0_21:
	and.b32  	%r256, %r204, 128;
	setp.eq.s32 	%p12, %r256, 0;
	@%p12 bra 	$L__BB0_23;
	ld.global.u32 	%r257, [%rd6+140];
	xor.b32  	%r338, %r338, %r257;
	ld.global.u32 	%r258, [%rd6+144];
	xor.b32  	%r337, %r337, %r258;
	ld.global.u32 	%r259, [%rd6+148];
	xor.b32  	%r336, %r336, %r259;
	ld.global.u32 	%r260, [%rd6+152];
	xor.b32  	%r335, %r335, %r260;
	ld.global.u32 	%r261, [%rd6+156];
	xor.b32  	%r334, %r334, %r261;
$L__BB0_23:
	and.b32  	%r263, %r204, 256;
	setp.eq.s32 	%p13, %r263, 0;
	@%p13 bra 	$L__BB0_25;
	ld.global.u32 	%r264, [%rd6+160];
	xor.b32  	%r338, %r338, %r264;
	ld.global.u32 	%r265, [%rd6+164];
	xor.b32  	%r337, %r337, %r265;
	ld.global.u32 	%r266, [%rd6+168];
	xor.b32  	%r336, %r336, %r266;
	ld.global.u32 	%r267, [%rd6+172];
	xor.b32  	%r335, %r335, %r267;
	ld.global.u32 	%r268, [%rd6+176];
	xor.b32  	%r334, %r334, %r268;
$L__BB0_25:
	and.b32  	%r270, %r204, 512;
	setp.eq.s32 	%p14, %r270, 0;
	@%p14 bra 	$L__BB0_27;
	ld.global.u32 	%r271, [%rd6+180];
	xor.b32  	%r338, %r338, %r271;
	ld.global.u32 	%r272, [%rd6+184];
	xor.b32  	%r337, %r337, %r272;
	ld.global.u32 	%r273, [%rd6+188];
	xor.b32  	%r336, %r336, %r273;
	ld.global.u32 	%r274, [%rd6+192];
	xor.b32  	%r335, %r335, %r274;
	ld.global.u32 	%r275, [%rd6+196];
	xor.b32  	%r334, %r334, %r275;
$L__BB0_27:
	and.b32  	%r277, %r204, 1024;
	setp.eq.s32 	%p15, %r277, 0;
	@%p15 bra 	$L__BB0_29;
	ld.global.u32 	%r278, [%rd6+200];
	xor.b32  	%r338, %r338, %r278;
	ld.global.u32 	%r279, [%rd6+204];
	xor.b32  	%r337, %r337, %r279;
	ld.global.u32 	%r280, [%rd6+208];
	xor.b32  	%r336, %r336, %r280;
	ld.global.u32 	%r281, [%rd6+212];
	xor.b32  	%r335, %r335, %r281;
	ld.global.u32 	%r282, [%rd6+216];
	xor.b32  	%r334, %r334, %r282;
$L__BB0_29:
	and.b32  	%r284, %r204, 2048;
	setp.eq.s32 	%p16, %r284, 0;
	@%p16 bra 	$L__BB0_31;
	ld.global.u32 	%r285, [%rd6+220];
	xor.b32  	%r338, %r338, %r285;
	ld.global.u32 	%r286, [%rd6+224];
	xor.b32  	%r337, %r337, %r286;
	ld.global.u32 	%r287, [%rd6+228];
	xor.b32  	%r336, %r336, %r287;
	ld.global.u32 	%r288, [%rd6+232];
	xor.b32  	%r335, %r335, %r288;
	ld.global.u32 	%r289, [%rd6+236];
	xor.b32  	%r334, %r334, %r289;
$L__BB0_31:
	and.b32  	%r291, %r204, 4096;
	setp.eq.s32 	%p17, %r291, 0;
	@%p17 bra 	$L__BB0_33;
	ld.global.u32 	%r292, [%rd6+240];
	xor.b32  	%r338, %r338, %r292;
	ld.global.u32 	%r293, [%rd6+244];
	xor.b32  	%r337, %r337, %r293;
	ld.global.u32 	%r294, [%rd6+248];
	xor.b32  	%r336, %r336, %r294;
	ld.global.u32 	%r295, [%rd6+252];
	xor.b32  	%r335, %r335, %r295;
	ld.global.u32 	%r296, [%rd6+256];
	xor.b32  	%r334, %r334, %r296;
$L__BB0_33:
	and.b32  	%r298, %r204, 8192;
	setp.eq.s32 	%p18, %r298, 0;
	@%p18 bra 	$L__BB0_35;
	ld.global.u32 	%r299, [%rd6+260];
	xor.b32  	%r338, %r338, %r299;
	ld.global.u32 	%r300, [%rd6+264];
	xor.b32  	%r337, %r337, %r300;
	ld.global.u32 	%r301, [%rd6+268];
	xor.b32  	%r336, %r336, %r301;
	ld.global.u32 	%r302, [%rd6+272];
	xor.b32  	%r335, %r335, %r302;
	ld.global.u32 	%r303, [%rd6+276];
	xor.b32  	%r334, %r334, %r303;
$L__BB0_35:
	and.b32  	%r305, %r204, 16384;
	setp.eq.s32 	%p19, %r305, 0;
	@%p19 bra 	$L__BB0_37;
	ld.global.u32 	%r306, [%rd6+280];
	xor.b32  	%r338, %r338, %r306;
	ld.global.u32 	%r307, [%rd6+284];
	xor.b32  	%r337, %r337, %r307;
	ld.global.u32 	%r308, [%rd6+288];
	xor.b32  	%r336, %r336, %r308;
	ld.global.u32 	%r309, [%rd6+292];
	xor.b32  	%r335, %r335, %r309;
	ld.global.u32 	%r310, [%rd6+296];
	xor.b32  	%r334, %r334, %r310;
$L__BB0_37:
	and.b32  	%r312, %r204, 32768;
	setp.eq.s32 	%p20, %r312, 0;
	@%p20 bra 	$L__BB0_39;
	ld.global.u32 	%r313, [%rd6+300];
	xor.b32  	%r338, %r338, %r313;
	ld.global.u32 	%r314, [%rd6+304];
	xor.b32  	%r337, %r337, %r314;
	ld.global.u32 	%r315, [%rd6+308];
	xor.b32  	%r336, %r336, %r315;
	ld.global.u32 	%r316, [%rd6+312];
	xor.b32  	%r335, %r335, %r316;
	ld.global.u32 	%r317, [%rd6+316];
	xor.b32  	%r334, %r334, %r317;
$L__BB0_39:
	add.s32 	%r333, %r333, 16;
	setp.ne.s32 	%p21, %r333, 32;
	@%p21 bra 	$L__BB0_7;
	mad.lo.s32 	%r318, %r327, -31, %r12;
	add.s32 	%r327, %r318, 1;
	setp.ne.s32 	%p22, %r327, 5;
	@%p22 bra 	$L__BB0_6;
	st.global.u32 	[%rd2+4], %r338;
	st.global.u32 	[%rd2+8], %r337;
	st.global.u32 	[%rd2+12], %r336;
	st.global.u32 	[%rd2+16], %r335;
	st.global.u32 	[%rd2+20], %r334;
	add.s32 	%r321, %r321, 1;
	setp.lt.u32 	%p23, %r321, %r3;
	@%p23 bra 	$L__BB0_5;
$L__BB0_42:
	shr.u64 	%rd7, %rd18, 2;
	add.s32 	%r320, %r320, 1;
	setp.gt.u64 	%p24, %rd18, 3;
	mov.u64 	%rd18, %rd7;
	@%p24 bra 	$L__BB0_3;
$L__BB0_43:
	mov.b32 	%r319, 0;
	st.global.v2.u32 	[%rd2+24], {%r319, %r319};
	st.global.u32 	[%rd2+32], %r319;
	mov.b64 	%rd17, 0;
	st.global.u64 	[%rd2+40], %rd17;
$L__BB0_44:
	ret;

}


// ===== COMPILED SASS (sm_100) =====

	.target	sm_100

	.elftype	@"ET_EXEC"


//--------------------- .note.nv.tkinfo           --------------------------
	.section	.note.nv.tkinfo,"",@"SHT_NOTE"
	.sectionflags	@"SHF_NOTE_NV_TKINFO"
	.tkinfo
        /*0018*/ 	.word	0x00000002
        /*0030*/ 	.string	""
        /*0030*/ 	.string	"ptxas"
        /*0030*/ 	.string	"Cuda compilation tools, release 13.0, V13.0.88"
        /*0030*/ 	.string	"Build cuda_13.0.r13.0/compiler.36424714_0"
        /*0030*/ 	.string	"-arch sm_100 -m 64 "



//--------------------- .note.nv.cuinfo           --------------------------
	.section	.note.nv.cuinfo,"",@"SHT_NOTE"
	.sectionflags	@"SHF_NOTE_NV_CUINFO"
        /*0018*/ 	.short	0x0002
        /*001a*/ 	.short	0x0064
        /*001c*/ 	.short	0x0082
	.zero		2


//--------------------- .nv.info                  --------------------------
	.section	.nv.info,"",@"SHT_CUDA_INFO"
	.align	4


	//----- nvinfo : EIATTR_REGCOUNT
	.align		4
        /*0000*/ 	.byte	0x04, 0x2f
        /*0002*/ 	.short	(.L_10 - .L_9)
	.align		4
.L_9:
        /*0004*/ 	.word	index@(_Z12setup_kernelP17curandStateXORWOWmi)
        /*0008*/ 	.word	0x00000020


	//----- nvinfo : EIATTR_FRAME_SIZE
	.align		4
.L_10:
        /*000c*/ 	.byte	0x04, 0x11
        /*000e*/ 	.short	(.L_12 - .L_11)
	.align		4
.L_11:
        /*0010*/ 	.word	index@(_Z12setup_kernelP17curandStateXORWOWmi)
        /*0014*/ 	.word	0x00000000


	//----- nvinfo : EIATTR_MIN_STACK_SIZE
	.align		4
.L_12:
        /*0018*/ 	.byte	0x04, 0x12
        /*001a*/ 	.short	(.L_14 - .L_13)
	.align		4
.L_13:
        /*001c*/ 	.word	index@(_Z12setup_kernelP17curandStateXORWOWmi)
        /*0020*/ 	.word	0x00000000
.L_14:


//--------------------- .nv.compat                --------------------------
	.section	.nv.compat,"",@"SHT_CUDA_COMPAT_INFO"
	.align	4
        /*0000*/ 	.byte	0x02, 0x09, 0x00, 0x00, 0x02, 0x02, 0x01, 0x00, 0x02, 0x05, 0x05, 0x00, 0x03, 0x07, 0x01, 0x01
        /*0010*/ 	.byte	0x02, 0x03, 0x00, 0x00, 0x02, 0x06, 0x01, 0x00, 0x04, 0x0b, 0x08, 0x00, 0x09, 0x00, 0x00, 0x00
        /*0020*/ 	.byte	0x00, 0x00, 0x00, 0x00


//--------------------- .nv.info._Z12setup_kernelP17curandStateXORWOWmi --------------------------
	.section	.nv.info._Z12setup_kernelP17curandStateXORWOWmi,"",@"SHT_CUDA_INFO"
	.sectionflags	@""
	.align	4


	//----- nvinfo : EIATTR_CUDA_API_VERSION
	.align		4
        /*0000*/ 	.byte	0x04, 0x37
        /*0002*/ 	.short	(.L_16 - .L_15)
.L_15:
        /*0004*/ 	.word	0x00000082


	//----- nvinfo : EIATTR_KPARAM_INFO
	.align		4
.L_16:
        /*0008*/ 	.byte	0x04, 0x17
        /*000a*/ 	.short	(.L_18 - .L_17)
.L_17:
        /*000c*/ 	.word	0x00000000
        /*0010*/ 	.short	0x0002
        /*0012*/ 	.short	0x0010
        /*0014*/ 	.byte	0x00, 0xf0, 0x11, 0x00


	//----- nvinfo : EIATTR_KPARAM_INFO
	.align		4
.L_18:
        /*0018*/ 	.byte	0x04, 0x17
        /*001a*/ 	.short	(.L_20 - .L_19)
.L_19:
        /*001c*/ 	.word	0x00000000
        /*0020*/ 	.short	0x0001
        /*0022*/ 	.short	0x0008
        /*0024*/ 	.byte	0x00, 0xf0, 0x21, 0x00


	//----- nvinfo : EIATTR_KPARAM_INFO
	.align		4
.L_20:
        /*0028*/ 	.byte	0x04, 0x17
        /*002a*/ 	.short	(.L_22 - .L_21)
.L_21:
        /*002c*/ 	.word	0x00000000
        /*0030*/ 	.short	0x0000
        /*0032*/ 	.short	0x0000
        /*0034*/ 	.byte	0x00, 0xf5, 0x21, 0x00


	//----- nvinfo : EIATTR_SPARSE_MMA_MASK
	.align		4
.L_22:
        /*0038*/ 	.byte	0x03, 0x50
        /*003a*/ 	.short	0x0000


	//----- nvinfo : EIATTR_MAXREG_COUNT
	.align		4
        /*003c*/ 	.byte	0x03, 0x1b
        /*003e*/ 	.short	0x00ff


	//----- nvinfo : EIATTR_MERCURY_ISA_VERSION
	.align		4
        /*0040*/ 	.byte	0x03, 0x5f
        /*0042*/ 	.short	0x0101


	//----- nvinfo : EIATTR_VRC_CTA_INIT_COUNT
	.align		4
        /*0044*/ 	.byte	0x02, 0x4a
	.zero		1
	.zero		1


	//----- nvinfo : EIATTR_EXIT_INSTR_OFFSETS
	.align		4
        /*0048*/ 	.byte	0x04, 0x1c
        /*004a*/ 	.short	(.L_24 - .L_23)


	//   ....[0]....
.L_23:
        /*004c*/ 	.word	0x00000060


	//   ....[1]....
        /*0050*/ 	.word	0x00000fa0


	//----- nvinfo : EIATTR_CRS_STACK_SIZE
	.align		4
.L_24:
        /*0054*/ 	.byte	0x04, 0x1e
        /*0056*/ 	.short	(.L_26 - .L_25)
.L_25:
        /*0058*/ 	.word	0x00000000


	//----- nvinfo : EIATTR_CBANK_PARAM_SIZE
	.align		4
.L_26:
        /*005c*/ 	.byte	0x03, 0x19
        /*005e*/ 	.short	0x0014


	//----- nvinfo : EIATTR_PARAM_CBANK
	.align		4
        /*0060*/ 	.byte	0x04, 0x0a
        /*0062*/ 	.short	(.L_28 - .L_27)
	.align		4
.L_27:
        /*0064*/ 	.word	index@(.nv.constant0._Z12setup_kernelP17curandStateXORWOWmi)
        /*0068*/ 	.short	0x0380
        /*006a*/ 	.short	0x0014


	//----- nvinfo : EIATTR_SW_WAR
	.align		4
.L_28:
        /*006c*/ 	.byte	0x04, 0x36
        /*006e*/ 	.short	(.L_30 - .L_29)
.L_29:
        /*0070*/ 	.word	0x00000008
.L_30:


//--------------------- .nv.callgraph             --------------------------
	.section	.nv.callgraph,"",@"SHT_CUDA_CALLGRAPH"
	.align	4
	.sectionentsize	8
	.align		4
        /*0000*/ 	.word	0x00000000
	.align		4
        /*0004*/ 	.word	0xffffffff
	.align		4
        /*0008*/ 	.word	0x00000000
	.align		4
        /*000c*/ 	.word	0xfffffffe
	.align		4
        /*0010*/ 	.word	0x00000000
	.align		4
        /*0014*/ 	.word	0xfffffffd
	.align		4
        /*0018*/ 	.word	0x00000000
	.align		4
        /*001c*/ 	.word	0xfffffffc


//--------------------- .nv.constant4             --------------------------
	.section	.nv.constant4,"a",@progbits
	.align	8
	.align		8
.nv.constant4:
        /*0000*/ 	.dword	precalc_xorwow_matrix
	.align		8
        /*0008*/ 	.dword	precalc_xorwow_offset_matrix
	.align		8
        /*0010*/ 	.dword	mrg32k3aM1
	.align		8
        /*0018*/ 	.dword	mrg32k3aM2
	.align		8
        /*0020*/ 	.dword	mrg32k3aM1SubSeq
	.align		8
        /*0028*/ 	.dword	mrg32k3aM2SubSeq
	.align		8
        /*0030*/ 	.dword	mrg32k3aM1Seq
	.align		8
        /*0038*/ 	.dword	mrg32k3aM2Seq


//--------------------- .nv.constant3             --------------------------
	.section	.nv.constant3,"a",@progbits
	.align	8
.nv.constant3:
	.type		__cr_lgamma_table,@object
	.size		__cr_lgamma_table,(.L_8 - __cr_lgamma_table)
__cr_lgamma_table:
        /*0000*/ 	.byte	0x00, 0x00, 0x00, 0x00, 0x00, 0x00, 0x00, 0x00, 0x00, 0x00, 0x00, 0x00, 0x00, 0x00, 0x00, 0x00
        /*0010*/ 	.byte	0xef, 0x39, 0xfa, 0xfe, 0x42, 0x2e, 0xe6, 0x3f, 0x02, 0x20, 0x2a, 0xfa, 0x0b, 0xab, 0xfc, 0x3f
        /*0020*/ 	.byte	0xf9, 0x2c, 0x92, 0x7c, 0xa7, 0x6c, 0x09, 0x40, 0xc9, 0x79, 0x44, 0x3c, 0x64, 0x26, 0x13, 0x40
        /*0030*/ 	.byte	0xca, 0x01, 0xcf, 0x3a, 0x27, 0x51, 0x1a, 0x40, 0x30, 0xcc, 0x2d, 0xf3, 0xe1, 0x0c, 0x21, 0x40
        /*0040*/ 	.byte	0x0d, 0xb7, 0xfc, 0x82, 0x8e, 0x35, 0x25, 0x40
.L_8:


//--------------------- .text._Z12setup_kernelP17curandStateXORWOWmi --------------------------
	.section	.text._Z12setup_kernelP17curandStateXORWOWmi,"ax",@progbits
	.align	128
        .global         _Z12setup_kernelP17curandStateXORWOWmi
        .type           _Z12setup_kernelP17curandStateXORWOWmi,@function
        .size           _Z12setup_kernelP17curandStateXORWOWmi,(.L_x_9 - _Z12setup_kernelP17curandStateXORWOWmi)
        .other          _Z12setup_kernelP17curandStateXORWOWmi,@"STO_CUDA_ENTRY STV_DEFAULT"
_Z12setup_kernelP17curandStateXORWOWmi:
.text._Z12setup_kernelP17curandStateXORWOWmi:
[----:B------:R-:W-:Y:S01]  /*0000*/  LDC R1, c[0x0][0x37c] ;  /* 0x0000df00ff017b82 */ /* 0x000fe20000000800 */
[----:B------:R-:W0:Y:S01]  /*0010*/  S2R R11, SR_TID.X ;  /* 0x00000000000b7919 */ /* 0x000e220000002100 */
[----:B------:R-:W1:Y:S01]  /*0020*/  LDCU UR4, c[0x0][0x390] ;  /* 0x00007200ff0477ac */ /* 0x000e620008000800 */
[----:B------:R-:W0:Y:S02]  /*0030*/  S2R R0, SR_CTAID.X ;  /* 0x0000000000007919 */ /* 0x000e240000002500 */
[----:B0-----:R-:W-:-:S05]  /*0040*/  IMAD R11, R0, 0x100, R11 ;  /* 0x00000100000b7824 */ /* 0x001fca00078e020b */
[----:B-1----:R-:W-:-:S13]  /*0050*/  ISETP.GE.AND P0, PT, R11, UR4, PT ;  /* 0x000000040b007c0c */ /* 0x002fda000bf06270 */
[----:B------:R-:W-:Y:S05]  /*0060*/  @P0 EXIT ;  /* 0x000000000000094d */ /* 0x000fea0003800000 */
[----:B------:R-:W0:Y:S01]  /*0070*/  LDC.64 R4, c[0x0][0x388] ;  /* 0x0000e200ff047b82 */ /* 0x000e220000000a00 */
[----:B------:R-:W1:Y:S01]  /*0080*/  LDCU.64 UR4, c[0x0][0x358] ;  /* 0x00006b00ff0477ac */ /* 0x000e620008000a00 */
[----:B------:R-:W-:Y:S01]  /*0090*/  ISETP.NE.AND P0, PT, R11, RZ, PT ;  /* 0x000000ff0b00720c */ /* 0x000fe20003f05270 */
[----:B------:R-:W-:Y:S05]  /*00a0*/  BSSY.RECONVERGENT B0, `(.L_x_0) ;  /* 0x00000e8000007945 */ /* 0x000fea0003800200 */
[----:B------:R-:W2:Y:S01]  /*00b0*/  LDC.64 R2, c[0x0][0x380] ;  /* 0x0000e000ff027b82 */ /* 0x000ea20000000a00 */
[----:B0-----:R-:W-:Y:S02]  /*00c0*/  LOP3.LUT R4, R4, 0xaad26b49, RZ, 0x3c, !PT ;  /* 0xaad26b4904047812 */ /* 0x001fe400078e3cff */
[----:B------:R-:W-:-:S03]  /*00d0*/  LOP3.LUT R5, R5, 0xf7dcefdd, RZ, 0x3c, !PT ;  /* 0xf7dcefdd05057812 */ /* 0x000fc600078e3cff */
[----:B------:R-:W-:Y:S02]  /*00e0*/  IMAD R4, R4, 0x4182bed5, RZ ;  /* 0x4182bed504047824 */ /* 0x000fe400078e02ff */
[----:B------:R-:W-:Y:S02]  /*00f0*/  IMAD R5, R5, -0x658354e5, RZ ;  /* 0x9a7cab1b05057824 */ /* 0x000fe400078e02ff */
[----:B--2---:R-:W-:Y:S01]  /*0100*/  IMAD.WIDE R2, R11, 0x30, R2 ;  /* 0x000000300b027825 */ /* 0x004fe200078e0202 */
[C---:B------:R-:W-:Y:S02]  /*0110*/  LOP3.LUT R8, R4.reuse, 0x159a55e5, RZ, 0x3c, !PT ;  /* 0x159a55e504087812 */ /* 0x040fe400078e3cff */
[C---:B------:R-:W-:Y:S01]  /*0120*/  IADD3 R6, PT, PT, R4.reuse, 0x64f0c9, R5 ;  /* 0x0064f0c904067810 */ /* 0x040fe20007ffe005 */
[C---:B------:R-:W-:Y:S01]  /*0130*/  VIADD R7, R4.reuse, 0x75bcd15 ;  /* 0x075bcd1504077836 */ /* 0x040fe20000000000 */
[----:B------:R-:W-:Y:S01]  /*0140*/  LOP3.LUT R12, R5, 0x5491333, RZ, 0x3c, !PT ;  /* 0x05491333050c7812 */ /* 0x000fe200078e3cff */
[----:B------:R-:W-:-:S02]  /*0150*/  VIADD R13, R4, 0x583f19 ;  /* 0x00583f19040d7836 */ /* 0x000fc40000000000 */
[----:B------:R-:W-:Y:S01]  /*0160*/  VIADD R9, R5, 0x1f123bb5 ;  /* 0x1f123bb505097836 */ /* 0x000fe20000000000 */
[----:B-1----:R0:W-:Y:S04]  /*0170*/  STG.E.64 desc[UR4][R2.64], R6 ;  /* 0x0000000602007986 */ /* 0x0021e8000c101b04 */
[----:B------:R0:W-:Y:S04]  /*0180*/  STG.E.64 desc[UR4][R2.64+0x8], R8 ;  /* 0x0000080802007986 */ /* 0x0001e8000c101b04 */
[----:B------:R0:W-:Y:S01]  /*0190*/  STG.E.64 desc[UR4][R2.64+0x10], R12 ;  /* 0x0000100c02007986 */ /* 0x0001e2000c101b04 */
[----:B------:R-:W-:Y:S05]  /*01a0*/  @!P0 BRA `(.L_x_1) ;  /* 0x0000000c005c8947 */ /* 0x000fea0003800000 */
[----:B------:R-:W-:Y:S01]  /*01b0*/  SHF.R.S32.HI R10, RZ, 0x1f, R11 ;  /* 0x0000001fff0a7819 */ /* 0x000fe2000001140b */
[----:B0-----:R-:W-:-:S07]  /*01c0*/  IMAD.MOV.U32 R12, RZ, RZ, RZ ;  /* 0x000000ffff0c7224 */ /* 0x001fce00078e00ff */
.L_x_7:
[----:B0-----:R-:W-:Y:S01]  /*01d0*/  LOP3.LUT R2, R11, 0x3, RZ, 0xc0, !PT ;  /* 0x000000030b027812 */ /* 0x001fe200078ec0ff */
[----:B------:R-:W-:Y:S03]  /*01e0*/  BSSY.RECONVERGENT B1, `(.L_x_2) ;  /* 0x00000cd000017945 */ /* 0x000fe60003800200 */
[----:B------:R-:W-:-:S04]  /*01f0*/  ISETP.NE.U32.AND P0, PT, R2, RZ, PT ;  /* 0x000000ff0200720c */ /* 0x000fc80003f05070 */
[----:B------:R-:W-:-:S13]  /*0200*/  ISETP.NE.AND.EX P0, PT, RZ, RZ, PT, P0 ;  /* 0x000000ffff00720c */ /* 0x000fda0003f05300 */
[----:B------:R-:W-:Y:S05]  /*0210*/  @!P0 BRA `(.L_x_3) ;  /* 0x0000000c00248947 */ /* 0x000fea0003800000 */
[----:B------:R-:W0:Y:S01]  /*0220*/  LDC.64 R4, c[0x4][RZ] ;  /* 0x01000000ff047b82 */ /* 0x000e220000000a00 */
[----:B------:R-:W-:Y:S02]  /*0230*/  IMAD.MOV.U32 R13, RZ, RZ, RZ ;  /* 0x000000ffff0d7224 */ /* 0x000fe400078e00ff */
[----:B0-----:R-:W-:-:S07]  /*0240*/  IMAD.WIDE.U32 R4, R12, 0xc80, R4 ;  /* 0x00000c800c047825 */ /* 0x001fce00078e0004 */
.L_x_6:
[----:B0-----:R-:W-:Y:S01]  /*0250*/  IMAD.MOV.U32 R14, RZ, RZ, RZ ;  /* 0x000000ffff0e7224 */ /* 0x001fe200078e00ff */
[----:B------:R-:W-:Y:S01]  /*0260*/  CS2R R6, SRZ ;  /* 0x0000000000067805 */ /* 0x000fe2000001ff00 */
[----:B------:R-:W-:Y:S01]  /*0270*/  IMAD.MOV.U32 R16, RZ, RZ, RZ ;  /* 0x000000ffff107224 */ /* 0x000fe200078e00ff */
[----:B------:R-:W-:-:S07]  /*0280*/  CS2R R2, SRZ ;  /* 0x0000000000027805 */ /* 0x000fce000001ff00 */
.L_x_5:
[----:B------:R-:W0:Y:S01]  /*0290*/  S2R R15, SR_TID.X ;  /* 0x00000000000f7919 */ /* 0x000e220000002100 */
[----:B------:R-:W1:Y:S01]  /*02a0*/  LDC.64 R8, c[0x0][0x380] ;  /* 0x0000e000ff087b82 */ /* 0x000e620000000a00 */
[----:B0-----:R-:W-:-:S04]  /*02b0*/  IMAD R17, R0, 0x100, R15 ;  /* 0x0000010000117824 */ /* 0x001fc800078e020f */
[----:B-1----:R-:W-:-:S04]  /*02c0*/  IMAD.WIDE R8, R17, 0x30, R8 ;  /* 0x0000003011087825 */ /* 0x002fc800078e0208 */
[----:B------:R-:W-:-:S05]  /*02d0*/  IMAD.WIDE.U32 R8, R16, 0x4, R8 ;  /* 0x0000000410087825 */ /* 0x000fca00078e0008 */
[----:B------:R0:W5:Y:S01]  /*02e0*/  LDG.E R17, desc[UR4][R8.64+0x4] ;  /* 0x0000040408117981 */ /* 0x000162000c1e1900 */
[----:B------:R-:W-:-:S07]  /*02f0*/  IMAD.MOV.U32 R18, RZ, RZ, RZ ;  /* 0x000000ffff127224 */ /* 0x000fce00078e00ff */
.L_x_4:
[----:B-----5:R-:W-:Y:S01]  /*0300*/  SHF.R.U32.HI R22, RZ, R18, R17 ;  /* 0x00000012ff167219 */ /* 0x020fe20000011611 */
[----:B0-----:R-:W-:-:S03]  /*0310*/  IMAD.SHL.U32 R9, R16, 0x20, RZ ;  /* 0x0000002010097824 */ /* 0x001fc600078e00ff */
[----:B------:R-:W-:Y:S01]  /*0320*/  LOP3.LUT R19, R22, 0x1, RZ, 0xc0, !PT ;  /* 0x0000000116137812 */ /* 0x000fe200078ec0ff */
[----:B------:R-:W-:-:S03]  /*0330*/  IMAD.IADD R8, R9, 0x1, R18 ;  /* 0x0000000109087824 */ /* 0x000fc600078e0212 */
[----:B------:R-:W-:Y:S01]  /*0340*/  ISETP.NE.U32.AND P0, PT, R19, 0x1, PT ;  /* 0x000000011300780c */ /* 0x000fe20003f05070 */
[----:B------:R-:W-:-:S03]  /*0350*/  IMAD R9, R8, 0x5, RZ ;  /* 0x0000000508097824 */ /* 0x000fc600078e02ff */
[----:B------:R-:W-:Y:S01]  /*0360*/  R2P PR, R22, 0x7e ;  /* 0x0000007e16007804 */ /* 0x000fe20000000000 */
[----:B------:R-:W-:-:S08]  /*0370*/  IMAD.WIDE.U32 R8, R9, 0x4, R4 ;  /* 0x0000000409087825 */ /* 0x000fd000078e0004 */
[----:B------:R-:W2:Y:S04]  /*0380*/  @!P0 LDG.E R19, desc[UR4][R8.64] ;  /* 0x0000000408138981 */ /* 0x000ea8000c1e1900 */
[----:B------:R-:W3:Y:S04]  /*0390*/  @!P0 LDG.E R20, desc[UR4][R8.64+0x10] ;  /* 0x0000100408148981 */ /* 0x000ee8000c1e1900 */
[----:B------:R-:W4:Y:S04]  /*03a0*/  @P1 LDG.E R21, desc[UR4][R8.64+0x14] ;  /* 0x0000140408151981 */ /* 0x000f28000c1e1900 */
[----:B------:R-:W4:Y:S04]  /*03b0*/  @P2 LDG.E R23, desc[UR4][R8.64+0x28] ;  /* 0x0000280408172981 */ /* 0x000f28000c1e1900 */
[----:B------:R-:W4:Y:S04]  /*03c0*/  @P1 LDG.E R24, desc[UR4][R8.64+0x24] ;  /* 0x0000240408181981 */ /* 0x000f28000c1e1900 */
[----:B------:R-:W4:Y:S04]  /*03d0*/  @P2 LDG.E R26, desc[UR4][R8.64+0x38] ;  /* 0x00003804081a2981 */ /* 0x000f28000c1e1900 */
[----:B------:R-:W4:Y:S04]  /*03e0*/  @P3 LDG.E R25, desc[UR4][R8.64+0x3c] ;  /* 0x00003c0408193981 */ /* 0x000f28000c1e1900 */
[----:B------:R-:W4:Y:S01]  /*03f0*/  @P4 LDG.E R27, desc[UR4][R8.64+0x50] ;  /* 0x00005004081b4981 */ /* 0x000f22000c1e1900 */
[----:B--2---:R-:W-:-:S03]  /*0400*/  @!P0 LOP3.LUT R14, R14, R19, RZ, 0x3c, !PT ;  /* 0x000000130e0e8212 */ /* 0x004fc600078e3cff */
[----:B------:R-:W2:Y:S01]  /*0410*/  @!P0 LDG.E R19, desc[UR4][R8.64+0x4] ;  /* 0x0000040408138981 */ /* 0x000ea2000c1e1900 */
[----:B---3--:R-:W-:-:S03]  /*0420*/  @!P0 LOP3.LUT R7, R7, R20, RZ, 0x3c, !PT ;  /* 0x0000001407078212 */ /* 0x008fc600078e3cff */
[----:B------:R-:W3:Y:S01]  /*0430*/  @!P0 LDG.E R20, desc[UR4][R8.64+0x8] ;  /* 0x0000080408148981 */ /* 0x000ee2000c1e1900 */
[----:B----4-:R-:W-:-:S03]  /*0440*/  @P1 LOP3.LUT R14, R14, R21, RZ, 0x3c, !PT ;  /* 0x000000150e0e1212 */ /* 0x010fc600078e3cff */
[----:B------:R-:W4:Y:S01]  /*0450*/  @!P0 LDG.E R21, desc[UR4][R8.64+0xc] ;  /* 0x00000c0408158981 */ /* 0x000f22000c1e1900 */
[----:B------:R-:W-:-:S03]  /*0460*/  @P2 LOP3.LUT R14, R14, R23, RZ, 0x3c, !PT ;  /* 0x000000170e0e2212 */ /* 0x000fc600078e3cff */
[----:B------:R-:W4:Y:S01]  /*0470*/  @P1 LDG.E R23, desc[UR4][R8.64+0x18] ;  /* 0x0000180408171981 */ /* 0x000f22000c1e1900 */
[----:B------:R-:W-:-:S03]  /*0480*/  @P1 LOP3.LUT R7, R7, R24, RZ, 0x3c, !PT ;  /* 0x0000001807071212 */ /* 0x000fc600078e3cff */
[----:B------:R-:W4:Y:S01]  /*0490*/  @P2 LDG.E R24, desc[UR4][R8.64+0x30] ;  /* 0x0000300408182981 */ /* 0x000f22000c1e1900 */
[----:B--2---:R-:W-:-:S03]  /*04a0*/  @!P0 LOP3.LUT R2, R2, R19, RZ, 0x3c, !PT ;  /* 0x0000001302028212 */ /* 0x004fc600078e3cff */
[----:B------:R-:W2:Y:S01]  /*04b0*/  @P1 LDG.E R19, desc[UR4][R8.64+0x20] ;  /* 0x0000200408131981 */ /* 0x000ea2000c1e1900 */
[----:B---3--:R-:W-:-:S03]  /*04c0*/  @!P0 LOP3.LUT R3, R3, R20, RZ, 0x3c, !PT ;  /* 0x0000001403038212 */ /* 0x008fc600078e3cff */
[----:B------:R-:W3:Y:S01]  /*04d0*/  @P1 LDG.E R20, desc[UR4][R8.64+0x1c] ;  /* 0x00001c0408141981 */ /* 0x000ee2000c1e1900 */
[----:B----4-:R-:W-:-:S03]  /*04e0*/  @!P0 LOP3.LUT R6, R6, R21, RZ, 0x3c, !PT ;  /* 0x0000001506068212 */ /* 0x010fc600078e3cff */
[----:B------:R-:W4:Y:S01]  /*04f0*/  @P2 LDG.E R21, desc[UR4][R8.64+0x2c] ;  /* 0x00002c0408152981 */ /* 0x000f22000c1e1900 */
[----:B------:R-:W-:-:S03]  /*0500*/  @P1 LOP3.LUT R2, R2, R23, RZ, 0x3c, !PT ;  /* 0x0000001702021212 */ /* 0x000fc600078e3cff */
[----:B------:R-:W4:Y:S01]  /*0510*/  @P2 LDG.E R23, desc[UR4][R8.64+0x34] ;  /* 0x0000340408172981 */ /* 0x000f22000c1e1900 */
[----:B------:R-:W-:-:S03]  /*0520*/  @P2 LOP3.LUT R7, R7, R26, RZ, 0x3c, !PT ;  /* 0x0000001a07072212 */ /* 0x000fc600078e3cff */
[----:B------:R-:W4:Y:S01]  /*0530*/  @P3 LDG.E R26, desc[UR4][R8.64+0x4c] ;  /* 0x00004c04081a3981 */ /* 0x000f22000c1e1900 */
[----:B------:R-:W-:-:S03]  /*0540*/  @P3 LOP3.LUT R14, R14, R25, RZ, 0x3c, !PT ;  /* 0x000000190e0e3212 */ /* 0x000fc600078e3cff */
[----:B------:R-:W4:Y:S01]  /*0550*/  @P5 LDG.E R25, desc[UR4][R8.64+0x64] ;  /* 0x0000640408195981 */ /* 0x000f22000c1e1900 */
[----:B--2---:R-:W-:-:S03]  /*0560*/  @P1 LOP3.LUT R6, R6, R19, RZ, 0x3c, !PT ;  /* 0x0000001306061212 */ /* 0x004fc600078e3cff */
[----:B------:R-:W2:Y:S01]  /*0570*/  @P3 LDG.E R19, desc[UR4][R8.64+0x40] ;  /* 0x0000400408133981 */ /* 0x000ea2000c1e1900 */
[----:B---3--:R-:W-:-:S03]  /*0580*/  @P1 LOP3.LUT R3, R3, R20, RZ, 0x3c, !PT ;  /* 0x0000001403031212 */ /* 0x008fc600078e3cff */
[----:B------:R-:W3:Y:S01]  /*0590*/  @P3 LDG.E R20, desc[UR4][R8.64+0x44] ;  /* 0x0000440408143981 */ /* 0x000ee2000c1e1900 */
[----:B------:R-:W-:-:S03]  /*05a0*/  @P2 LOP3.LUT R3, R3, R24, RZ, 0x3c, !PT ;  /* 0x0000001803032212 */ /* 0x000fc600078e3cff */
[----:B------:R-:W3:Y:S01]  /*05b0*/  @P4 LDG.E R24, desc[UR4][R8.64+0x58] ;  /* 0x0000580408184981 */ /* 0x000ee2000c1e1900 */
[----:B----4-:R-:W-:Y:S02]  /*05c0*/  @P2 LOP3.LUT R2, R2, R21, RZ, 0x3c, !PT ;  /* 0x0000001502022212 */ /* 0x010fe400078e3cff */
[----:B------:R-:W-:Y:S01]  /*05d0*/  @P2 LOP3.LUT R6, R6, R23, RZ, 0x3c, !PT ;  /* 0x0000001706062212 */ /* 0x000fe200078e3cff */
[----:B------:R-:W4:Y:S04]  /*05e0*/  @P3 LDG.E R21, desc[UR4][R8.64+0x48] ;  /* 0x0000480408153981 */ /* 0x000f28000c1e1900 */
[----:B------:R-:W4:Y:S01]  /*05f0*/  @P4 LDG.E R23, desc[UR4][R8.64+0x54] ;  /* 0x0000540408174981 */ /* 0x000f22000c1e1900 */
[----:B------:R-:W-:Y:S02]  /*0600*/  @P4 LOP3.LUT R14, R14, R27, RZ, 0x3c, !PT ;  /* 0x0000001b0e0e4212 */ /* 0x000fe400078e3cff */
[----:B------:R-:W-:-:S02]  /*0610*/  @P3 LOP3.LUT R7, R7, R26, RZ, 0x3c, !PT ;  /* 0x0000001a07073212 */ /* 0x000fc400078e3cff */
        /* <DEDUP_REMOVED lines=9> */
[----:B----4-:R-:W-:-:S03]  /*06b0*/  @P3 LOP3.LUT R6, R6, R21, RZ, 0x3c, !PT ;  /* 0x0000001506063212 */ /* 0x010fc600078e3cff */
[----:B------:R-:W4:Y:S01]  /*06c0*/  @P5 LDG.E R21, desc[UR4][R8.64+0x68] ;  /* 0x0000680408155981 */ /* 0x000f22000c1e1900 */
[----:B------:R-:W-:-:S03]  /*06d0*/  @P4 LOP3.LUT R2, R2, R23, RZ, 0x3c, !PT ;  /* 0x0000001702024212 */ /* 0x000fc600078e3cff */
[----:B------:R-:W4:Y:S01]  /*06e0*/  @P5 LDG.E R23, desc[UR4][R8.64+0x70] ;  /* 0x0000700408175981 */ /* 0x000f22000c1e1900 */
[----:B------:R-:W-:Y:S02]  /*06f0*/  LOP3.LUT P0, RZ, R22, 0x80, RZ, 0xc0, !PT ;  /* 0x0000008016ff7812 */ /* 0x000fe4000780c0ff */
[----:B------:R-:W-:Y:S02]  /*0700*/  @P4 LOP3.LUT R7, R7, R26, RZ, 0x3c, !PT ;  /* 0x0000001a07074212 */ /* 0x000fe400078e3cff */
[----:B------:R-:W-:Y:S02]  /*0710*/  @P6 LOP3.LUT R14, R14, R25, RZ, 0x3c, !PT ;  /* 0x000000190e0e6212 */ /* 0x000fe400078e3cff */
[----:B------:R-:W4:Y:S07]  /*0720*/  @P6 LDG.E R25, desc[UR4][R8.64+0x7c] ;  /* 0x00007c0408196981 */ /* 0x000f2e000c1e1900 */
[----:B------:R-:W4:Y:S04]  /*0730*/  @P0 LDG.E R27, desc[UR4][R8.64+0x8c] ;  /* 0x00008c04081b0981 */ /* 0x000f28000c1e1900 */
[----:B------:R-:W4:Y:S04]  /*0740*/  @P0 LDG.E R26, desc[UR4][R8.64+0x94] ;  /* 0x00009404081a0981 */ /* 0x000f28000c1e1900 */
        /* <DEDUP_REMOVED lines=11> */
[----:B------:R-:W-:Y:S02]  /*0800*/  @P6 LOP3.LUT R2, R2, R25, RZ, 0x3c, !PT ;  /* 0x0000001902026212 */ /* 0x000fe400078e3cff */
[----:B------:R-:W-:Y:S02]  /*0810*/  @P0 LOP3.LUT R14, R14, R27, RZ, 0x3c, !PT ;  /* 0x0000001b0e0e0212 */ /* 0x000fe400078e3cff */
[----:B--2---:R-:W-:Y:S02]  /*0820*/  @P6 LOP3.LUT R6, R6, R19, RZ, 0x3c, !PT ;  /* 0x0000001306066212 */ /* 0x004fe400078e3cff */
[----:B---3--:R-:W-:Y:S02]  /*0830*/  @P6 LOP3.LUT R3, R3, R20, RZ, 0x3c, !PT ;  /* 0x0000001403036212 */ /* 0x008fe400078e3cff */
[----:B------:R-:W-:Y:S02]  /*0840*/  @P6 LOP3.LUT R7, R7, R24, RZ, 0x3c, !PT ;  /* 0x0000001807076212 */ /* 0x000fe400078e3cff */
[----:B------:R-:W-:-:S02]  /*0850*/  @P0 LOP3.LUT R3, R3, R26, RZ, 0x3c, !PT ;  /* 0x0000001a03030212 */ /* 0x000fc400078e3cff */
[----:B----4-:R-:W-:Y:S02]  /*0860*/  @P0 LOP3.LUT R2, R2, R21, RZ, 0x3c, !PT ;  /* 0x0000001502020212 */ /* 0x010fe400078e3cff */
[----:B------:R-:W-:Y:S02]  /*0870*/  @P0 LOP3.LUT R7, R7, R28, RZ, 0x3c, !PT ;  /* 0x0000001c07070212 */ /* 0x000fe400078e3cff */
[----:B------:R-:W-:Y:S02]  /*0880*/  @P0 LOP3.LUT R6, R6, R23, RZ, 0x3c, !PT ;  /* 0x0000001706060212 */ /* 0x000fe400078e3cff */
[----:B------:R-:W-:-:S13]  /*0890*/  R2P PR, R22.B1, 0x7f ;  /* 0x0000007f16007804 */ /* 0x000fda0000001000 */
[----:B------:R-:W2:Y:S04]  /*08a0*/  @P0 LDG.E R19, desc[UR4][R8.64+0xa0] ;  /* 0x0000a00408130981 */ /* 0x000ea8000c1e1900 */
[----:B------:R-:W3:Y:S04]  /*08b0*/  @P1 LDG.E R23, desc[UR4][R8.64+0xb4] ;  /* 0x0000b40408171981 */ /* 0x000ee8000c1e1900 */
[----:B------:R-:W4:Y:S04]  /*08c0*/  @P0 LDG.E R21, desc[UR4][R8.64+0xa4] ;  /* 0x0000a40408150981 */ /* 0x000f28000c1e1900 */
[----:B------:R-:W4:Y:S04]  /*08d0*/  @P2 LDG.E R25, desc[UR4][R8.64+0xc8] ;  /* 0x0000c80408192981 */ /* 0x000f28000c1e1900 */
[----:B------:R-:W4:Y:S04]  /*08e0*/  @P3 LDG.E R27, desc[UR4][R8.64+0xdc] ;  /* 0x0000dc04081b3981 */ /* 0x000f28000c1e1900 */
[----:B------:R-:W4:Y:S04]  /*08f0*/  @P0 LDG.E R20, desc[UR4][R8.64+0xa8] ;  /* 0x0000a80408140981 */ /* 0x000f28000c1e1900 */
[----:B------:R-:W4:Y:S04]  /*0900*/  @P0 LDG.E R24, desc[UR4][R8.64+0xb0] ;  /* 0x0000b00408180981 */ /* 0x000f28000c1e1900 */
[----:B------:R-:W4:Y:S04]  /*0910*/  @P4 LDG.E R29, desc[UR4][R8.64+0xf0] ;  /* 0x0000f004081d4981 */ /* 0x000f28000c1e1900 */
[----:B------:R-:W4:Y:S01]  /*0920*/  @P1 LDG.E R26, desc[UR4][R8.64+0xc4] ;  /* 0x0000c404081a1981 */ /* 0x000f22000c1e1900 */
[----:B--2---:R-:W-:-:S03]  /*0930*/  @P0 LOP3.LUT R14, R14, R19, RZ, 0x3c, !PT ;  /* 0x000000130e0e0212 */ /* 0x004fc600078e3cff */
[----:B------:R-:W2:Y:S01]  /*0940*/  @P0 LDG.E R19, desc[UR4][R8.64+0xac] ;  /* 0x0000ac0408130981 */ /* 0x000ea2000c1e1900 */
[----:B---3--:R-:W-:-:S03]  /*0950*/  @P1 LOP3.LUT R14, R14, R23, RZ, 0x3c, !PT ;  /* 0x000000170e0e1212 */ /* 0x008fc600078e3cff */
[----:B------:R-:W3:Y:S01]  /*0960*/  @P1 LDG.E R23, desc[UR4][R8.64+0xc0] ;  /* 0x0000c00408171981 */ /* 0x000ee2000c1e1900 */
[----:B----4-:R-:W-:-:S03]  /*0970*/  @P0 LOP3.LUT R2, R2, R21, RZ, 0x3c, !PT ;  /* 0x0000001502020212 */ /* 0x010fc600078e3cff */
[----:B------:R-:W4:Y:S01]  /*0980*/  @P1 LDG.E R21, desc[UR4][R8.64+0xb8] ;  /* 0x0000b80408151981 */ /* 0x000f22000c1e1900 */
[----:B------:R-:W-:-:S03]  /*0990*/  @P2 LOP3.LUT R14, R14, R25, RZ, 0x3c, !PT ;  /* 0x000000190e0e2212 */ /* 0x000fc600078e3cff */
[----:B------:R-:W4:Y:S01]  /*09a0*/  @P5 LDG.E R25, desc[UR4][R8.64+0x104] ;  /* 0x0001040408195981 */ /* 0x000f22000c1e1900 */
[----:B------:R-:W-:-:S03]  /*09b0*/  @P3 LOP3.LUT R14, R14, R27, RZ, 0x3c, !PT ;  /* 0x0000001b0e0e3212 */ /* 0x000fc600078e3cff */
[----:B------:R-:W4:Y:S01]  /*09c0*/  @P6 LDG.E R27, desc[UR4][R8.64+0x118] ;  /* 0x00011804081b6981 */ /* 0x000f22000c1e1900 */
[----:B------:R-:W-:-:S03]  /*09d0*/  @P0 LOP3.LUT R3, R3, R20, RZ, 0x3c, !PT ;  /* 0x0000001403030212 */ /* 0x000fc600078e3cff */
[----:B------:R-:W4:Y:S01]  /*09e0*/  @P1 LDG.E R20, desc[UR4][R8.64+0xbc] ;  /* 0x0000bc0408141981 */ /* 0x000f22000c1e1900 */
[----:B------:R-:W-:-:S03]  /*09f0*/  @P0 LOP3.LUT R7, R7, R24, RZ, 0x3c, !PT ;  /* 0x0000001807070212 */ /* 0x000fc600078e3cff */
[----:B------:R-:W4:Y:S01]  /*0a00*/  @P2 LDG.E R24, desc[UR4][R8.64+0xd8] ;  /* 0x0000d80408182981 */ /* 0x000f22000c1e1900 */
[----:B------:R-:W-:Y:S02]  /*0a10*/  @P4 LOP3.LUT R14, R14, R29, RZ, 0x3c, !PT ;  /* 0x0000001d0e0e4212 */ /* 0x000fe400078e3cff */
[----:B------:R-:W-:Y:S02]  /*0a20*/  @P1 LOP3.LUT R7, R7, R26, RZ, 0x3c, !PT ;  /* 0x0000001a07071212 */ /* 0x000fe400078e3cff */
[----:B------:R-:W4:Y:S01]  /*0a30*/  @P3 LDG.E R26, desc[UR4][R8.64+0xe4] ;  /* 0x0000e404081a3981 */ /* 0x000f22000c1e1900 */
[----:B--2---:R-:W-:Y:S02]  /*0a40*/  @P0 LOP3.LUT R6, R6, R19, RZ, 0x3c, !PT ;  /* 0x0000001306060212 */ /* 0x004fe400078e3cff */
[----:B------:R-:W-:Y:S01]  /*0a50*/  LOP3.LUT P0, RZ, R22, 0x8000, RZ, 0xc0, !PT ;  /* 0x0000800016ff7812 */ /* 0x000fe2000780c0ff */
[----:B------:R-:W2:Y:S01]  /*0a60*/  @P2 LDG.E R19, desc[UR4][R8.64+0xcc] ;  /* 0x0000cc0408132981 */ /* 0x000ea2000c1e1900 */
[----:B---3--:R-:W-:-:S03]  /*0a70*/  @P1 LOP3.LUT R6, R6, R23, RZ, 0x3c, !PT ;  /* 0x0000001706061212 */ /* 0x008fc600078e3cff */
[----:B------:R-:W3:Y:S01]  /*0a80*/  @P2 LDG.E R22, desc[UR4][R8.64+0xd0] ;  /* 0x0000d00408162981 */ /* 0x000ee2000c1e1900 */
[----:B----4-:R-:W-:-:S03]  /*0a90*/  @P1 LOP3.LUT R2, R2, R21, RZ, 0x3c, !PT ;  /* 0x0000001502021212 */ /* 0x010fc600078e3cff */
[----:B------:R-:W4:Y:S01]  /*0aa0*/  @P2 LDG.E R21, desc[UR4][R8.64+0xd4] ;  /* 0x0000d40408152981 */ /* 0x000f22000c1e1900 */
[----:B------:R-:W-:-:S03]  /*0ab0*/  @P5 LOP3.LUT R14, R14, R25, RZ, 0x3c, !PT ;  /* 0x000000190e0e5212 */ /* 0x000fc600078e3cff */
[----:B------:R-:W4:Y:S04]  /*0ac0*/  @P3 LDG.E R23, desc[UR4][R8.64+0xe0] ;  /* 0x0000e00408173981 */ /* 0x000f28000c1e1900 */
[----:B------:R-:W4:Y:S01]  /*0ad0*/  @P3 LDG.E R25, desc[UR4][R8.64+0xe8] ;  /* 0x0000e80408193981 */ /* 0x000f22000c1e1900 */
[----:B------:R-:W-:-:S03]  /*0ae0*/  @P1 LOP3.LUT R3, R3, R20, RZ, 0x3c, !PT ;  /* 0x0000001403031212 */ /* 0x000fc600078e3cff */
[----:B------:R-:W4:Y:S01]  /*0af0*/  @P3 LDG.E R20, desc[UR4][R8.64+0xec] ;  /* 0x0000ec0408143981 */ /* 0x000f22000c1e1900 */
[----:B------:R-:W-:-:S03]  /*0b00*/  @P2 LOP3.LUT R7, R7, R24, RZ, 0x3c, !PT ;  /* 0x0000001807072212 */ /* 0x000fc600078e3cff */
        /* <DEDUP_REMOVED lines=8> */
[----:B------:R-:W-:Y:S02]  /*0b90*/  @P3 LOP3.LUT R3, R3, R26, RZ, 0x3c, !PT ;  /* 0x0000001a03033212 */ /* 0x000fe400078e3cff */
[----:B------:R-:W-:Y:S01]  /*0ba0*/  @P3 LOP3.LUT R2, R2, R23, RZ, 0x3c, !PT ;  /* 0x0000001702023212 */ /* 0x000fe200078e3cff */
[----:B------:R-:W4:Y:S01]  /*0bb0*/  @P5 LDG.E R26, desc[UR4][R8.64+0x10c] ;  /* 0x00010c04081a5981 */ /* 0x000f22000c1e1900 */
[----:B------:R-:W-:-:S03]  /*0bc0*/  @P3 LOP3.LUT R6, R6, R25, RZ, 0x3c, !PT ;  /* 0x0000001906063212 */ /* 0x000fc600078e3cff */
[----:B------:R-:W4:Y:S04]  /*0bd0*/  @P5 LDG.E R23, desc[UR4][R8.64+0x108] ;  /* 0x0001080408175981 */ /* 0x000f28000c1e1900 */
        /* <DEDUP_REMOVED lines=19> */
[----:B------:R-:W-:-:S05]  /*0d10*/  VIADD R18, R18, 0x10 ;  /* 0x0000001012127836 */ /* 0x000fca0000000000 */
[----:B------:R-:W-:Y:S02]  /*0d20*/  ISETP.NE.AND P1, PT, R18, 0x20, PT ;  /* 0x000000201200780c */ /* 0x000fe40003f25270 */
[----:B------:R-:W-:-:S04]  /*0d30*/  @P5 LOP3.LUT R7, R7, R20, RZ, 0x3c, !PT ;  /* 0x0000001407075212 */ /* 0x000fc800078e3cff */
[----:B------:R-:W-:Y:S02]  /*0d40*/  @P6 LOP3.LUT R7, R7, R24, RZ, 0x3c, !PT ;  /* 0x0000001807076212 */ /* 0x000fe400078e3cff */
[----:B------:R-:W-:Y:S02]  /*0d50*/  @P0 LOP3.LUT R14, R14, R27, RZ, 0x3c, !PT ;  /* 0x0000001b0e0e0212 */ /* 0x000fe400078e3cff */
[----:B------:R-:W-:Y:S02]  /*0d60*/  @P0 LOP3.LUT R7, R7, R28, RZ, 0x3c, !PT ;  /* 0x0000001c07070212 */ /* 0x000fe400078e3cff */
[----:B--2---:R-:W-:Y:S02]  /*0d70*/  @P6 LOP3.LUT R2, R2, R19, RZ, 0x3c, !PT ;  /* 0x0000001302026212 */ /* 0x004fe400078e3cff */
[----:B---3--:R-:W-:Y:S02]  /*0d80*/  @P6 LOP3.LUT R3, R3, R22, RZ, 0x3c, !PT ;  /* 0x0000001603036212 */ /* 0x008fe400078e3cff */
[----:B----4-:R-:W-:-:S02]  /*0d90*/  @P6 LOP3.LUT R6, R6, R21, RZ, 0x3c, !PT ;  /* 0x0000001506066212 */ /* 0x010fc400078e3cff */
[----:B------:R-:W-:Y:S02]  /*0da0*/  @P0 LOP3.LUT R3, R3, R26, RZ, 0x3c, !PT ;  /* 0x0000001a03030212 */ /* 0x000fe400078e3cff */
[----:B------:R-:W-:Y:S02]  /*0db0*/  @P0 LOP3.LUT R2, R2, R23, RZ, 0x3c, !PT ;  /* 0x0000001702020212 */ /* 0x000fe400078e3cff */
[----:B------:R-:W-:Y:S01]  /*0dc0*/  @P0 LOP3.LUT R6, R6, R25, RZ, 0x3c, !PT ;  /* 0x0000001906060212 */ /* 0x000fe200078e3cff */
[----:B------:R-:W-:Y:S06]  /*0dd0*/  @P1 BRA `(.L_x_4) ;  /* 0xfffffff400481947 */ /* 0x000fec000383ffff */
[----:B------:R-:W-:-:S05]  /*0de0*/  VIADD R16, R16, 0x1 ;  /* 0x0000000110107836 */ /* 0x000fca0000000000 */
[----:B------:R-:W-:-:S13]  /*0df0*/  ISETP.NE.AND P0, PT, R16, 0x5, PT ;  /* 0x000000051000780c */ /* 0x000fda0003f05270 */
[----:B------:R-:W-:Y:S05]  /*0e00*/  @P0 BRA `(.L_x_5) ;  /* 0xfffffff400200947 */ /* 0x000fea000383ffff */
[----:B------:R-:W0:Y:S01]  /*0e10*/  LDC.64 R8, c[0x0][0x380] ;  /* 0x0000e000ff087b82 */ /* 0x000e220000000a00 */
[----:B------:R-:W-:Y:S01]  /*0e20*/  IMAD R15, R0, 0x100, R15 ;  /* 0x00000100000f7824 */ /* 0x000fe200078e020f */
[----:B------:R-:W-:Y:S01]  /*0e30*/  LOP3.LUT R16, R11, 0x3, RZ, 0xc0, !PT ;  /* 0x000000030b107812 */ /* 0x000fe200078ec0ff */
[----:B------:R-:W-:-:S05]  /*0e40*/  VIADD R13, R13, 0x1 ;  /* 0x000000010d0d7836 */ /* 0x000fca0000000000 */
[----:B------:R-:W-:Y:S01]  /*0e50*/  ISETP.GE.U32.AND P0, PT, R13, R16, PT ;  /* 0x000000100d00720c */ /* 0x000fe20003f06070 */
[----:B0-----:R-:W-:-:S05]  /*0e60*/  IMAD.WIDE R8, R15, 0x30, R8 ;  /* 0x000000300f087825 */ /* 0x001fca00078e0208 */
[----:B------:R0:W-:Y:S04]  /*0e70*/  STG.E.64 desc[UR4][R8.64+0x8], R2 ;  /* 0x0000080208007986 */ /* 0x0001e8000c101b04 */
[----:B------:R0:W-:Y:S04]  /*0e80*/  STG.E.64 desc[UR4][R8.64+0x10], R6 ;  /* 0x0000100608007986 */ /* 0x0001e8000c101b04 */
[----:B------:R0:W-:Y:S01]  /*0e90*/  STG.E desc[UR4][R8.64+0x4], R14 ;  /* 0x0000040e08007986 */ /* 0x0001e2000c101904 */
[----:B------:R-:W-:Y:S05]  /*0ea0*/  @!P0 BRA `(.L_x_6) ;  /* 0xfffffff000e88947 */ /* 0x000fea000383ffff */
.L_x_3:
[----:B------:R-:W-:Y:S05]  /*0eb0*/  BSYNC.RECONVERGENT B1 ;  /* 0x0000000000017941 */ /* 0x000fea0003800200 */
.L_x_2:
[C---:B------:R-:W-:Y:S01]  /*0ec0*/  ISETP.GT.U32.AND P0, PT, R11.reuse, 0x3, PT ;  /* 0x000000030b00780c */ /* 0x040fe20003f04070 */
[----:B------:R-:W-:Y:S01]  /*0ed0*/  VIADD R12, R12, 0x1 ;  /* 0x000000010c0c7836 */ /* 0x000fe20000000000 */
[--C-:B------:R-:W-:Y:S02]  /*0ee0*/  SHF.R.U64 R11, R11, 0x2, R10.reuse ;  /* 0x000000020b0b7819 */ /* 0x100fe4000000120a */
[----:B------:R-:W-:Y:S02]  /*0ef0*/  ISETP.GT.U32.AND.EX P0, PT, R10, RZ, PT, P0 ;  /* 0x000000ff0a00720c */ /* 0x000fe40003f04100 */
[----:B------:R-:W-:-:S11]  /*0f00*/  SHF.R.U32.HI R10, RZ, 0x2, R10 ;  /* 0x00000002ff0a7819 */ /* 0x000fd6000001160a */
[----:B------:R-:W-:Y:S05]  /*0f10*/  @P0 BRA `(.L_x_7) ;  /* 0xfffffff000ac0947 */ /* 0x000fea000383ffff */
.L_x_1:
[----:B------:R-:W-:Y:S05]  /*0f20*/  BSYNC.RECONVERGENT B0 ;  /* 0x0000000000007941 */ /* 0x000fea0003800200 */
.L_x_0:
[----:B------:R-:W1:Y:S01]  /*0f30*/  S2R R5, SR_TID.X ;  /* 0x0000000000057919 */ /* 0x000e620000002100 */
[----:B0-----:R-:W0:Y:S01]  /*0f40*/  LDC.64 R2, c[0x0][0x380] ;  /* 0x0000e000ff027b82 */ /* 0x001e220000000a00 */
[----:B-1----:R-:W-:-:S04]  /*0f50*/  IMAD R5, R0, 0x100, R5 ;  /* 0x0000010000057824 */ /* 0x002fc800078e0205 */
[----:B0-----:R-:W-:-:S05]  /*0f60*/  IMAD.WIDE R2, R5, 0x30, R2 ;  /* 0x0000003005027825 */ /* 0x001fca00078e0202 */
[----:B------:R-:W-:Y:S04]  /*0f70*/  STG.E.64 desc[UR4][R2.64+0x18], RZ ;  /* 0x000018ff02007986 */ /* 0x000fe8000c101b04 */
[----:B------:R-:W-:Y:S04]  /*0f80*/  STG.E desc[UR4][R2.64+0x20], RZ ;  /* 0x000020ff02007986 */ /* 0x000fe8000c101904 */
[----:B------:R-:W-:Y:S01]  /*0f90*/  STG.E.64 desc[UR4][R2.64+0x28], RZ ;  /* 0x000028ff02007986 */ /* 0x000fe2000c101b04 */
[----:B------:R-:W-:Y:S05]  /*0fa0*/  EXIT ;  /* 0x000000000000794d */ /* 0x000fea0003800000 */
.L_x_8:
[----:B------:R-:W-:-:S00]  /*0fb0*/  BRA `(.L_x_8) ;  /* 0xfffffffc00fc7947 */ /* 0x000fc0000383ffff */
[----:B------:R-:W-:-:S00]  /*0fc0*/  NOP ;  /* 0x0000000000007918 */ /* 0x000fc00000000000 */
        /* <DEDUP_REMOVED lines=11> */
.L_x_9:


//--------------------- .nv.global.init           --------------------------
	.section	.nv.global.init,"aw",@progbits
	.align	4
.nv.global.init:
	.type		mrg32k3aM1SubSeq,@object
	.size		mrg32k3aM1SubSeq,(mrg32k3aM2SubSeq - mrg32k3aM1SubSeq)
mrg32k3aM1SubSeq:
        /*0000*/ 	.byte	0x0b, 0xcc, 0xee, 0x04, 0x73, 0x29, 0x8b, 0x6f, 0xf6, 0x53, 0x03, 0xf6, 0x23, 0xf6, 0xea, 0xda
        /* <DEDUP_REMOVED lines=125> */
	.type		mrg32k3aM2SubSeq,@object
	.size		mrg32k3aM2SubSeq,(mrg32k3aM1 - mrg32k3aM2SubSeq)
mrg32k3aM2SubSeq:
        /* <DEDUP_REMOVED lines=126> */
	.type		mrg32k3aM1,@object
	.size		mrg32k3aM1,(mrg32k3aM1Seq - mrg32k3aM1)
mrg32k3aM1:
        /* <DEDUP_REMOVED lines=144> */
	.type		mrg32k3aM1Seq,@object
	.size		mrg32k3aM1Seq,(mrg32k3aM2 - mrg32k3aM1Seq)
mrg32k3aM1Seq:
        /* <DEDUP_REMOVED lines=144> */
	.type		mrg32k3aM2,@object
	.size		mrg32k3aM2,(mrg32k3aM2Seq - mrg32k3aM2)
mrg32k3aM2:
        /* <DEDUP_REMOVED lines=144> */
	.type		mrg32k3aM2Seq,@object
	.size		mrg32k3aM2Seq,(precalc_xorwow_matrix - mrg32k3aM2Seq)
mrg32k3aM2Seq:
        /* <DEDUP_REMOVED lines=144> */
	.type		precalc_xorwow_matrix,@object
	.size		precalc_xorwow_matrix,(precalc_xorwow_offset_matrix - precalc_xorwow_matrix)
precalc_xorwow_matrix:
        /* <DEDUP_REMOVED lines=6400> */
	.type		precalc_xorwow_offset_matrix,@object
	.size		precalc_xorwow_offset_matrix,(.L_1 - precalc_xorwow_offset_matrix)
precalc_xorwow_offset_matrix:
        /* <DEDUP_REMOVED lines=6400> */
.L_1:


//--------------------- .nv.shared.reserved.0     --------------------------
	.section	.nv.shared.reserved.0,"aw",@nobits
	.weak		__nv_reservedSMEM_offset_0_alias
	.size		__nv_reservedSMEM_offset_0_alias, 0, 64
	.other		__nv_reservedSMEM_offset_0_alias,@"STO_CUDA_RESERVED_SHARED STV_DEFAULT"
__nv_reservedSMEM_offset_0_alias:
	.zero		0
	.zero		64


//--------------------- .nv.constant0._Z12setup_kernelP17curandStateXORWOWmi --------------------------
	.section	.nv.constant0._Z12setup_kernelP17curandStateXORWOWmi,"a",@progbits
	.sectionflags	@""
	.align	4
.nv.constant0._Z12setup_kernelP17curandStateXORWOWmi:
	.zero		916


//--------------------- SYMBOLS --------------------------

	.type		.nv.reservedSmem.offset0,@object
	.size		.nv.reservedSmem.offset0,0x4
